//
// Generated by NVIDIA NVVM Compiler
//
// Compiler Build ID: CL-36424714
// Cuda compilation tools, release 13.0, V13.0.88
// Based on NVVM 20.0.0
//

.version 9.0
.target sm_100
.address_size 64


.entry _ZN36_GLOBAL__N__ba4fbb34_4_k_cu_b8fc1ede15residual_kernelEPKdS1_S1_iiPd(
	.param .u64 .ptr .align 1 _ZN36_GLOBAL__N__ba4fbb34_4_k_cu_b8fc1ede15residual_kernelEPKdS1_S1_iiPd_param_0,
	.param .u64 .ptr .align 1 _ZN36_GLOBAL__N__ba4fbb34_4_k_cu_b8fc1ede15residual_kernelEPKdS1_S1_iiPd_param_1,
	.param .u64 .ptr .align 1 _ZN36_GLOBAL__N__ba4fbb34_4_k_cu_b8fc1ede15residual_kernelEPKdS1_S1_iiPd_param_2,
	.param .u32 _ZN36_GLOBAL__N__ba4fbb34_4_k_cu_b8fc1ede15residual_kernelEPKdS1_S1_iiPd_param_3,
	.param .u32 _ZN36_GLOBAL__N__ba4fbb34_4_k_cu_b8fc1ede15residual_kernelEPKdS1_S1_iiPd_param_4,
	.param .u64 .ptr .align 1 _ZN36_GLOBAL__N__ba4fbb34_4_k_cu_b8fc1ede15residual_kernelEPKdS1_S1_iiPd_param_5
)
{
	.reg .pred 	%p<2>;
	.reg .b32 	%r<9>;
	.reg .b64 	%rd<15>;
	.reg .b64 	%fd<6>;

	ld.param.u64 	%rd1, [_ZN36_GLOBAL__N__ba4fbb34_4_k_cu_b8fc1ede15residual_kernelEPKdS1_S1_iiPd_param_0];
	ld.param.u64 	%rd2, [_ZN36_GLOBAL__N__ba4fbb34_4_k_cu_b8fc1ede15residual_kernelEPKdS1_S1_iiPd_param_1];
	ld.param.u64 	%rd3, [_ZN36_GLOBAL__N__ba4fbb34_4_k_cu_b8fc1ede15residual_kernelEPKdS1_S1_iiPd_param_2];
	ld.param.u32 	%r2, [_ZN36_GLOBAL__N__ba4fbb34_4_k_cu_b8fc1ede15residual_kernelEPKdS1_S1_iiPd_param_3];
	ld.param.u32 	%r3, [_ZN36_GLOBAL__N__ba4fbb34_4_k_cu_b8fc1ede15residual_kernelEPKdS1_S1_iiPd_param_4];
	ld.param.u64 	%rd4, [_ZN36_GLOBAL__N__ba4fbb34_4_k_cu_b8fc1ede15residual_kernelEPKdS1_S1_iiPd_param_5];
	mov.u32 	%r4, %ctaid.x;
	mov.u32 	%r5, %ntid.x;
	mov.u32 	%r6, %tid.x;
	mad.lo.s32 	%r1, %r4, %r5, %r6;
	mul.lo.s32 	%r7, %r3, %r2;
	setp.ge.s32 	%p1, %r1, %r7;
	@%p1 bra 	$L__BB0_2;
	cvta.to.global.u64 	%rd5, %rd1;
	cvta.to.global.u64 	%rd6, %rd3;
	cvta.to.global.u64 	%rd7, %rd2;
	cvta.to.global.u64 	%rd8, %rd4;
	div.s32 	%r8, %r1, %r2;
	mul.wide.s32 	%rd9, %r1, 8;
	add.s64 	%rd10, %rd5, %rd9;
	ld.global.nc.f64 	%fd1, [%rd10];
	mul.wide.s32 	%rd11, %r8, 8;
	add.s64 	%rd12, %rd6, %rd11;
	ld.global.nc.f64 	%fd2, [%rd12];
	add.s64 	%rd13, %rd7, %rd9;
	ld.global.nc.f64 	%fd3, [%rd13];
	mul.f64 	%fd4, %fd2, %fd3;
	sub.f64 	%fd5, %fd1, %fd4;
	add.s64 	%rd14, %rd8, %rd9;
	st.global.f64 	[%rd14], %fd5;
$L__BB0_2:
	ret;

}
.entry _ZN36_GLOBAL__N__ba4fbb34_4_k_cu_b8fc1ede14precond_kernelEPKdS1_S1_iidPd(
	.param .u64 .ptr .align 1 _ZN36_GLOBAL__N__ba4fbb34_4_k_cu_b8fc1ede14precond_kernelEPKdS1_S1_iidPd_param_0,
	.param .u64 .ptr .align 1 _ZN36_GLOBAL__N__ba4fbb34_4_k_cu_b8fc1ede14precond_kernelEPKdS1_S1_iidPd_param_1,
	.param .u64 .ptr .align 1 _ZN36_GLOBAL__N__ba4fbb34_4_k_cu_b8fc1ede14precond_kernelEPKdS1_S1_iidPd_param_2,
	.param .u32 _ZN36_GLOBAL__N__ba4fbb34_4_k_cu_b8fc1ede14precond_kernelEPKdS1_S1_iidPd_param_3,
	.param .u32 _ZN36_GLOBAL__N__ba4fbb34_4_k_cu_b8fc1ede14precond_kernelEPKdS1_S1_iidPd_param_4,
	.param .f64 _ZN36_GLOBAL__N__ba4fbb34_4_k_cu_b8fc1ede14precond_kernelEPKdS1_S1_iidPd_param_5,
	.param .u64 .ptr .align 1 _ZN36_GLOBAL__N__ba4fbb34_4_k_cu_b8fc1ede14precond_kernelEPKdS1_S1_iidPd_param_6
)
{
	.reg .pred 	%p<4>;
	.reg .b32 	%r<9>;
	.reg .b64 	%rd<14>;
	.reg .b64 	%fd<11>;

	ld.param.u64 	%rd1, [_ZN36_GLOBAL__N__ba4fbb34_4_k_cu_b8fc1ede14precond_kernelEPKdS1_S1_iidPd_param_0];
	ld.param.u64 	%rd2, [_ZN36_GLOBAL__N__ba4fbb34_4_k_cu_b8fc1ede14precond_kernelEPKdS1_S1_iidPd_param_1];
	ld.param.u64 	%rd3, [_ZN36_GLOBAL__N__ba4fbb34_4_k_cu_b8fc1ede14precond_kernelEPKdS1_S1_iidPd_param_2];
	ld.param.u32 	%r2, [_ZN36_GLOBAL__N__ba4fbb34_4_k_cu_b8fc1ede14precond_kernelEPKdS1_S1_iidPd_param_3];
	ld.param.u32 	%r3, [_ZN36_GLOBAL__N__ba4fbb34_4_k_cu_b8fc1ede14precond_kernelEPKdS1_S1_iidPd_param_4];
	ld.param.f64 	%fd1, [_ZN36_GLOBAL__N__ba4fbb34_4_k_cu_b8fc1ede14precond_kernelEPKdS1_S1_iidPd_param_5];
	ld.param.u64 	%rd4, [_ZN36_GLOBAL__N__ba4fbb34_4_k_cu_b8fc1ede14precond_kernelEPKdS1_S1_iidPd_param_6];
	mov.u32 	%r4, %ctaid.x;
	mov.u32 	%r5, %ntid.x;
	mov.u32 	%r6, %tid.x;
	mad.lo.s32 	%r1, %r4, %r5, %r6;
	mul.lo.s32 	%r7, %r3, %r2;
	setp.ge.s32 	%p1, %r1, %r7;
	@%p1 bra 	$L__BB1_2;
	cvta.to.global.u64 	%rd5, %rd2;
	cvta.to.global.u64 	%rd6, %rd3;
	cvta.to.global.u64 	%rd7, %rd1;
	cvta.to.global.u64 	%rd8, %rd4;
	rem.s32 	%r8, %r1, %r2;
	mul.wide.s32 	%rd9, %r8, 8;
	add.s64 	%rd10, %rd5, %rd9;
	ld.global.nc.f64 	%fd2, [%rd10];
	ld.global.nc.f64 	%fd3, [%rd6];
	sub.f64 	%fd4, %fd2, %fd3;
	abs.f64 	%fd5, %fd4;
	setp.lt.f64 	%p2, %fd5, %fd1;
	setp.ge.f64 	%p3, %fd4, 0d0000000000000000;
	neg.f64 	%fd6, %fd1;
	selp.f64 	%fd7, %fd1, %fd6, %p3;
	selp.f64 	%fd8, %fd7, %fd4, %p2;
	mul.wide.s32 	%rd11, %r1, 8;
	add.s64 	%rd12, %rd7, %rd11;
	ld.global.nc.f64 	%fd9, [%rd12];
	div.rn.f64 	%fd10, %fd9, %fd8;
	add.s64 	%rd13, %rd8, %rd11;
	st.global.f64 	[%rd13], %fd10;
$L__BB1_2:
	ret;

}


// ===== COMPILED SASS (sm_100) =====

	.target	sm_100

	.elftype	@"ET_EXEC"


//--------------------- .note.nv.tkinfo           --------------------------
	.section	.note.nv.tkinfo,"",@"SHT_NOTE"
	.sectionflags	@"SHF_NOTE_NV_TKINFO"
	.tkinfo
        /*0018*/ 	.word	0x00000002
        /*0030*/ 	.string	""
        /*0030*/ 	.string	"ptxas"
        /*0030*/ 	.string	"Cuda compilation tools, release 13.0, V13.0.88"
        /*0030*/ 	.string	"Build cuda_13.0.r13.0/compiler.36424714_0"
        /*0030*/ 	.string	"-arch sm_100 -m 64 "



//--------------------- .note.nv.cuinfo           --------------------------
	.section	.note.nv.cuinfo,"",@"SHT_NOTE"
	.sectionflags	@"SHF_NOTE_NV_CUINFO"
        /*0018*/ 	.short	0x0002
        /*001a*/ 	.short	0x0064
        /*001c*/ 	.short	0x0082
	.zero		2


//--------------------- .nv.info                  --------------------------
	.section	.nv.info,"",@"SHT_CUDA_INFO"
	.align	4


	//----- nvinfo : EIATTR_REGCOUNT
	.align		4
        /*0000*/ 	.byte	0x04, 0x2f
        /*0002*/ 	.short	(.L_1 - .L_0)
	.align		4
.L_0:
        /*0004*/ 	.word	index@(_ZN36_GLOBAL__N__ba4fbb34_4_k_cu_b8fc1ede15residual_kernelEPKdS1_S1_iiPd)
        /*0008*/ 	.word	0x00000010


	//----- nvinfo : EIATTR_FRAME_SIZE
	.align		4
.L_1:
        /*000c*/ 	.byte	0x04, 0x11
        /*000e*/ 	.short	(.L_3 - .L_2)
	.align		4
.L_2:
        /*0010*/ 	.word	index@(_ZN36_GLOBAL__N__ba4fbb34_4_k_cu_b8fc1ede15residual_kernelEPKdS1_S1_iiPd)
        /*0014*/ 	.word	0x00000000


	//----- nvinfo : EIATTR_REGCOUNT
	.align		4
.L_3:
        /*0018*/ 	.byte	0x04, 0x2f
        /*001a*/ 	.short	(.L_5 - .L_4)
	.align		4
.L_4:
        /*001c*/ 	.word	index@(_ZN36_GLOBAL__N__ba4fbb34_4_k_cu_b8fc1ede14precond_kernelEPKdS1_S1_iidPd)
        /*0020*/ 	.word	0x00000019


	//----- nvinfo : EIATTR_FRAME_SIZE
	.align		4
.L_5:
        /*0024*/ 	.byte	0x04, 0x11
        /*0026*/ 	.short	(.L_7 - .L_6)
	.align		4
.L_6:
        /*0028*/ 	.word	index@($__internal_0_$__cuda_sm20_div_rn_f64_full)
        /*002c*/ 	.word	0x00000000


	//----- nvinfo : EIATTR_FRAME_SIZE
	.align		4
.L_7:
        /*0030*/ 	.byte	0x04, 0x11
        /*0032*/ 	.short	(.L_9 - .L_8)
	.align		4
.L_8:
        /*0034*/ 	.word	index@(_ZN36_GLOBAL__N__ba4fbb34_4_k_cu_b8fc1ede14precond_kernelEPKdS1_S1_iidPd)
        /*0038*/ 	.word	0x00000000


	//----- nvinfo : EIATTR_MIN_STACK_SIZE
	.align		4
.L_9:
        /*003c*/ 	.byte	0x04, 0x12
        /*003e*/ 	.short	(.L_11 - .L_10)
	.align		4
.L_10:
        /*0040*/ 	.word	index@(_ZN36_GLOBAL__N__ba4fbb34_4_k_cu_b8fc1ede14precond_kernelEPKdS1_S1_iidPd)
        /*0044*/ 	.word	0x00000000


	//----- nvinfo : EIATTR_MIN_STACK_SIZE
	.align		4
.L_11:
        /*0048*/ 	.byte	0x04, 0x12
        /*004a*/ 	.short	(.L_13 - .L_12)
	.align		4
.L_12:
        /*004c*/ 	.word	index@(_ZN36_GLOBAL__N__ba4fbb34_4_k_cu_b8fc1ede15residual_kernelEPKdS1_S1_iiPd)
        /*0050*/ 	.word	0x00000000
.L_13:


//--------------------- .nv.compat                --------------------------
	.section	.nv.compat,"",@"SHT_CUDA_COMPAT_INFO"
	.align	4
        /*0000*/ 	.byte	0x02, 0x09, 0x00, 0x00, 0x02, 0x02, 0x01, 0x00, 0x02, 0x05, 0x05, 0x00, 0x03, 0x07, 0x01, 0x01
        /*0010*/ 	.byte	0x02, 0x03, 0x00, 0x00, 0x02, 0x06, 0x01, 0x00, 0x04, 0x0b, 0x08, 0x00, 0x01, 0x00, 0x00, 0x00
        /*0020*/ 	.byte	0x00, 0x00, 0x00, 0x00


//--------------------- .nv.info._ZN36_GLOBAL__N__ba4fbb34_4_k_cu_b8fc1ede14precond_kernelEPKdS1_S1_iidPd --------------------------
	.section	.nv.info._ZN36_GLOBAL__N__ba4fbb34_4_k_cu_b8fc1ede14precond_kernelEPKdS1_S1_iidPd,"",@"SHT_CUDA_INFO"
	.sectionflags	@""
	.align	4


	//----- nvinfo : EIATTR_CUDA_API_VERSION
	.align		4
        /*0000*/ 	.byte	0x04, 0x37
        /*0002*/ 	.short	(.L_15 - .L_14)
.L_14:
        /*0004*/ 	.word	0x00000082


	//----- nvinfo : EIATTR_KPARAM_INFO
	.align		4
.L_15:
        /*0008*/ 	.byte	0x04, 0x17
        /*000a*/ 	.short	(.L_17 - .L_16)
.L_16:
        /*000c*/ 	.word	0x00000000
        /*0010*/ 	.short	0x0006
        /*0012*/ 	.short	0x0028
        /*0014*/ 	.byte	0x00, 0xf5, 0x21, 0x00


	//----- nvinfo : EIATTR_KPARAM_INFO
	.align		4
.L_17:
        /*0018*/ 	.byte	0x04, 0x17
        /*001a*/ 	.short	(.L_19 - .L_18)
.L_18:
        /*001c*/ 	.word	0x00000000
        /*0020*/ 	.short	0x0005
        /*0022*/ 	.short	0x0020
        /*0024*/ 	.byte	0x00, 0xf0, 0x21, 0x00


	//----- nvinfo : EIATTR_KPARAM_INFO
	.align		4
.L_19:
        /*0028*/ 	.byte	0x04, 0x17
        /*002a*/ 	.short	(.L_21 - .L_20)
.L_20:
        /*002c*/ 	.word	0x00000000
        /*0030*/ 	.short	0x0004
        /*0032*/ 	.short	0x001c
        /*0034*/ 	.byte	0x00, 0xf0, 0x11, 0x00


	//----- nvinfo : EIATTR_KPARAM_INFO
	.align		4
.L_21:
        /*0038*/ 	.byte	0x04, 0x17
        /*003a*/ 	.short	(.L_23 - .L_22)
.L_22:
        /*003c*/ 	.word	0x00000000
        /*0040*/ 	.short	0x0003
        /*0042*/ 	.short	0x0018
        /*0044*/ 	.byte	0x00, 0xf0, 0x11, 0x00


	//----- nvinfo : EIATTR_KPARAM_INFO
	.align		4
.L_23:
        /*0048*/ 	.byte	0x04, 0x17
        /*004a*/ 	.short	(.L_25 - .L_24)
.L_24:
        /*004c*/ 	.word	0x00000000
        /*0050*/ 	.short	0x0002
        /*0052*/ 	.short	0x0010
        /*0054*/ 	.byte	0x00, 0xf5, 0x21, 0x00


	//----- nvinfo : EIATTR_KPARAM_INFO
	.align		4
.L_25:
        /*0058*/ 	.byte	0x04, 0x17
        /*005a*/ 	.short	(.L_27 - .L_26)
.L_26:
        /*005c*/ 	.word	0x00000000
        /*0060*/ 	.short	0x0001
        /*0062*/ 	.short	0x0008
        /*0064*/ 	.byte	0x00, 0xf5, 0x21, 0x00


	//----- nvinfo : EIATTR_KPARAM_INFO
	.align		4
.L_27:
        /*0068*/ 	.byte	0x04, 0x17
        /*006a*/ 	.short	(.L_29 - .L_28)
.L_28:
        /*006c*/ 	.word	0x00000000
        /*0070*/ 	.short	0x0000
        /*0072*/ 	.short	0x0000
        /*0074*/ 	.byte	0x00, 0xf5, 0x21, 0x00


	//----- nvinfo : EIATTR_SPARSE_MMA_MASK
	.align		4
.L_29:
        /*0078*/ 	.byte	0x03, 0x50
        /*007a*/ 	.short	0x0000


	//----- nvinfo : EIATTR_MAXREG_COUNT
	.align		4
        /*007c*/ 	.byte	0x03, 0x1b
        /*007e*/ 	.short	0x00ff


	//----- nvinfo : EIATTR_MERCURY_ISA_VERSION
	.align		4
        /*0080*/ 	.byte	0x03, 0x5f
        /*0082*/ 	.short	0x0101


	//----- nvinfo : EIATTR_VRC_CTA_INIT_COUNT
	.align		4
        /*0084*/ 	.byte	0x02, 0x4a
	.zero		1
	.zero		1


	//----- nvinfo : EIATTR_EXIT_INSTR_OFFSETS
	.align		4
        /*0088*/ 	.byte	0x04, 0x1c
        /*008a*/ 	.short	(.L_31 - .L_30)


	//   ....[0]....
.L_30:
        /*008c*/ 	.word	0x00000080


	//   ....[1]....
        /*0090*/ 	.word	0x00000460


	//----- nvinfo : EIATTR_CRS_STACK_SIZE
	.align		4
.L_31:
        /*0094*/ 	.byte	0x04, 0x1e
        /*0096*/ 	.short	(.L_33 - .L_32)
.L_32:
        /*0098*/ 	.word	0x00000000


	//----- nvinfo : EIATTR_CBANK_PARAM_SIZE
	.align		4
.L_33:
        /*009c*/ 	.byte	0x03, 0x19
        /*009e*/ 	.short	0x0030


	//----- nvinfo : EIATTR_PARAM_CBANK
	.align		4
        /*00a0*/ 	.byte	0x04, 0x0a
        /*00a2*/ 	.short	(.L_35 - .L_34)
	.align		4
.L_34:
        /*00a4*/ 	.word	index@(.nv.constant0._ZN36_GLOBAL__N__ba4fbb34_4_k_cu_b8fc1ede14precond_kernelEPKdS1_S1_iidPd)
        /*00a8*/ 	.short	0x0380
        /*00aa*/ 	.short	0x0030


	//----- nvinfo : EIATTR_SW_WAR
	.align		4
.L_35:
        /*00ac*/ 	.byte	0x04, 0x36
        /*00ae*/ 	.short	(.L_37 - .L_36)
.L_36:
        /*00b0*/ 	.word	0x00000008
.L_37:


//--------------------- .nv.info._ZN36_GLOBAL__N__ba4fbb34_4_k_cu_b8fc1ede15residual_kernelEPKdS1_S1_iiPd --------------------------
	.section	.nv.info._ZN36_GLOBAL__N__ba4fbb34_4_k_cu_b8fc1ede15residual_kernelEPKdS1_S1_iiPd,"",@"SHT_CUDA_INFO"
	.sectionflags	@""
	.align	4


	//----- nvinfo : EIATTR_CUDA_API_VERSION
	.align		4
        /*0000*/ 	.byte	0x04, 0x37
        /*0002*/ 	.short	(.L_39 - .L_38)
.L_38:
        /*0004*/ 	.word	0x00000082


	//----- nvinfo : EIATTR_KPARAM_INFO
	.align		4
.L_39:
        /*0008*/ 	.byte	0x04, 0x17
        /*000a*/ 	.short	(.L_41 - .L_40)
.L_40:
        /*000c*/ 	.word	0x00000000
        /*0010*/ 	.short	0x0005
        /*0012*/ 	.short	0x0020
        /*0014*/ 	.byte	0x00, 0xf5, 0x21, 0x00


	//----- nvinfo : EIATTR_KPARAM_INFO
	.align		4
.L_41:
        /*0018*/ 	.byte	0x04, 0x17
        /*001a*/ 	.short	(.L_43 - .L_42)
.L_42:
        /*001c*/ 	.word	0x00000000
        /*0020*/ 	.short	0x0004
        /*0022*/ 	.short	0x001c
        /*0024*/ 	.byte	0x00, 0xf0, 0x11, 0x00


	//----- nvinfo : EIATTR_KPARAM_INFO
	.align		4
.L_43:
        /*0028*/ 	.byte	0x04, 0x17
        /*002a*/ 	.short	(.L_45 - .L_44)
.L_44:
        /*002c*/ 	.word	0x00000000
        /*0030*/ 	.short	0x0003
        /*0032*/ 	.short	0x0018
        /*0034*/ 	.byte	0x00, 0xf0, 0x11, 0x00


	//----- nvinfo : EIATTR_KPARAM_INFO
	.align		4
.L_45:
        /*0038*/ 	.byte	0x04, 0x17
        /*003a*/ 	.short	(.L_47 - .L_46)
.L_46:
        /*003c*/ 	.word	0x00000000
        /*0040*/ 	.short	0x0002
        /*0042*/ 	.short	0x0010
        /*0044*/ 	.byte	0x00, 0xf5, 0x21, 0x00


	//----- nvinfo : EIATTR_KPARAM_INFO
	.align		4
.L_47:
        /*0048*/ 	.byte	0x04, 0x17
        /*004a*/ 	.short	(.L_49 - .L_48)
.L_48:
        /*004c*/ 	.word	0x00000000
        /*0050*/ 	.short	0x0001
        /*0052*/ 	.short	0x0008
        /*0054*/ 	.byte	0x00, 0xf5, 0x21, 0x00


	//----- nvinfo : EIATTR_KPARAM_INFO
	.align		4
.L_49:
        /*0058*/ 	.byte	0x04, 0x17
        /*005a*/ 	.short	(.L_51 - .L_50)
.L_50:
        /*005c*/ 	.word	0x00000000
        /*0060*/ 	.short	0x0000
        /*0062*/ 	.short	0x0000
        /*0064*/ 	.byte	0x00, 0xf5, 0x21, 0x00


	//----- nvinfo : EIATTR_SPARSE_MMA_MASK
	.align		4
.L_51:
        /*0068*/ 	.byte	0x03, 0x50
        /*006a*/ 	.short	0x0000


	//----- nvinfo : EIATTR_MAXREG_COUNT
	.align		4
        /*006c*/ 	.byte	0x03, 0x1b
        /*006e*/ 	.short	0x00ff


	//----- nvinfo : EIATTR_MERCURY_ISA_VERSION
	.align		4
        /*0070*/ 	.byte	0x03, 0x5f
        /*0072*/ 	.short	0x0101


	//----- nvinfo : EIATTR_VRC_CTA_INIT_COUNT
	.align		4
        /*0074*/ 	.byte	0x02, 0x4a
	.zero		1
	.zero		1


	//----- nvinfo : EIATTR_EXIT_INSTR_OFFSETS
	.align		4
        /*0078*/ 	.byte	0x04, 0x1c
        /*007a*/ 	.short	(.L_53 - .L_52)


	//   ....[0]....
.L_52:
        /*007c*/ 	.word	0x00000080


	//   ....[1]....
        /*0080*/ 	.word	0x000002e0


	//----- nvinfo : EIATTR_CBANK_PARAM_SIZE
	.align		4
.L_53:
        /*0084*/ 	.byte	0x03, 0x19
        /*0086*/ 	.short	0x0028


	//----- nvinfo : EIATTR_PARAM_CBANK
	.align		4
        /*0088*/ 	.byte	0x04, 0x0a
        /*008a*/ 	.short	(.L_55 - .L_54)
	.align		4
.L_54:
        /*008c*/ 	.word	index@(.nv.constant0._ZN36_GLOBAL__N__ba4fbb34_4_k_cu_b8fc1ede15residual_kernelEPKdS1_S1_iiPd)
        /*0090*/ 	.short	0x0380
        /*0092*/ 	.short	0x0028


	//----- nvinfo : EIATTR_SW_WAR
	.align		4
.L_55:
        /*0094*/ 	.byte	0x04, 0x36
        /*0096*/ 	.short	(.L_57 - .L_56)
.L_56:
        /*0098*/ 	.word	0x00000008
.L_57:


//--------------------- .nv.callgraph             --------------------------
	.section	.nv.callgraph,"",@"SHT_CUDA_CALLGRAPH"
	.align	4
	.sectionentsize	8
	.align		4
        /*0000*/ 	.word	0x00000000
	.align		4
        /*0004*/ 	.word	0xffffffff
	.align		4
        /*0008*/ 	.word	0x00000000
	.align		4
        /*000c*/ 	.word	0xfffffffe
	.align		4
        /*0010*/ 	.word	0x00000000
	.align		4
        /*0014*/ 	.word	0xfffffffd
	.align		4
        /*0018*/ 	.word	0x00000000
	.align		4
        /*001c*/ 	.word	0xfffffffc


//--------------------- .text._ZN36_GLOBAL__N__ba4fbb34_4_k_cu_b8fc1ede14precond_kernelEPKdS1_S1_iidPd --------------------------
	.section	.text._ZN36_GLOBAL__N__ba4fbb34_4_k_cu_b8fc1ede14precond_kernelEPKdS1_S1_iidPd,"ax",@progbits
	.align	128
.text._ZN36_GLOBAL__N__ba4fbb34_4_k_cu_b8fc1ede14precond_kernelEPKdS1_S1_iidPd:
        .type           _ZN36_GLOBAL__N__ba4fbb34_4_k_cu_b8fc1ede14precond_kernelEPKdS1_S1_iidPd,@function
        .size           _ZN36_GLOBAL__N__ba4fbb34_4_k_cu_b8fc1ede14precond_kernelEPKdS1_S1_iidPd,(.L_x_9 - _ZN36_GLOBAL__N__ba4fbb34_4_k_cu_b8fc1ede14precond_kernelEPKdS1_S1_iidPd)
        .other          _ZN36_GLOBAL__N__ba4fbb34_4_k_cu_b8fc1ede14precond_kernelEPKdS1_S1_iidPd,@"STO_CUDA_ENTRY STV_DEFAULT"
_ZN36_GLOBAL__N__ba4fbb34_4_k_cu_b8fc1ede14precond_kernelEPKdS1_S1_iidPd:
[----:B------:R-:W-:Y:S01]  /*0000*/  LDC R1, c[0x0][0x37c] ;  /* 0x0000df00ff017b82 */ /* 0x000fe20000000800 */
[----:B------:R-:W0:Y:S07]  /*0010*/  S2R R5, SR_TID.X ;  /* 0x0000000000057919 */ /* 0x000e2e0000002100 */
[----:B------:R-:W0:Y:S08]  /*0020*/  S2UR UR4, SR_CTAID.X ;  /* 0x00000000000479c3 */ /* 0x000e300000002500 */
[----:B------:R-:W0:Y:S08]  /*0030*/  LDC R0, c[0x0][0x360] ;  /* 0x0000d800ff007b82 */ /* 0x000e300000000800 */
[----:B------:R-:W1:Y:S01]  /*0040*/  LDC.64 R2, c[0x0][0x398] ;  /* 0x0000e600ff027b82 */ /* 0x000e620000000a00 */
[----:B0-----:R-:W-:-:S02]  /*0050*/  IMAD R0, R0, UR4, R5 ;  /* 0x0000000400007c24 */ /* 0x001fc4000f8e0205 */
[----:B-1----:R-:W-:-:S05]  /*0060*/  IMAD R3, R3, R2, RZ ;  /* 0x0000000203037224 */ /* 0x002fca00078e02ff */
[----:B------:R-:W-:-:S13]  /*0070*/  ISETP.GE.AND P0, PT, R0, R3, PT ;  /* 0x000000030000720c */ /* 0x000fda0003f06270 */
[----:B------:R-:W-:Y:S05]  /*0080*/  @P0 EXIT ;  /* 0x000000000000094d */ /* 0x000fea0003800000 */
[----:B------:R-:W-:Y:S01]  /*0090*/  IABS R8, R2 ;  /* 0x0000000200087213 */ /* 0x000fe20000000000 */
[----:B------:R-:W0:Y:S01]  /*00a0*/  LDCU.64 UR4, c[0x0][0x358] ;  /* 0x00006b00ff0477ac */ /* 0x000e220008000a00 */
[----:B------:R-:W-:Y:S02]  /*00b0*/  IABS R6, R0 ;  /* 0x0000000000067213 */ /* 0x000fe40000000000 */
[----:B------:R-:W1:Y:S01]  /*00c0*/  I2F.RP R3, R8 ;  /* 0x0000000800037306 */ /* 0x000e620000209400 */
[----:B------:R-:W-:Y:S01]  /*00d0*/  ISETP.GE.AND P2, PT, R0, RZ, PT ;  /* 0x000000ff0000720c */ /* 0x000fe20003f46270 */
[----:B------:R-:W2:Y:S01]  /*00e0*/  LDCU.64 UR6, c[0x0][0x3a0] ;  /* 0x00007400ff0677ac */ /* 0x000ea20008000a00 */
[----:B------:R-:W3:Y:S05]  /*00f0*/  LDCU.64 UR8, c[0x0][0x3a0] ;  /* 0x00007400ff0877ac */ /* 0x000eea0008000a00 */
[----:B-1----:R-:W1:Y:S02]  /*0100*/  MUFU.RCP R3, R3 ;  /* 0x0000000300037308 */ /* 0x002e640000001000 */
[----:B-1----:R-:W-:-:S06]  /*0110*/  VIADD R4, R3, 0xffffffe ;  /* 0x0ffffffe03047836 */ /* 0x002fcc0000000000 */
[----:B------:R1:W4:Y:S02]  /*0120*/  F2I.FTZ.U32.TRUNC.NTZ R5, R4 ;  /* 0x0000000400057305 */ /* 0x000324000021f000 */
[----:B-1----:R-:W-:Y:S02]  /*0130*/  IMAD.MOV.U32 R4, RZ, RZ, RZ ;  /* 0x000000ffff047224 */ /* 0x002fe400078e00ff */
[----:B----4-:R-:W-:-:S04]  /*0140*/  IMAD.MOV R7, RZ, RZ, -R5 ;  /* 0x000000ffff077224 */ /* 0x010fc800078e0a05 */
[----:B------:R-:W-:-:S04]  /*0150*/  IMAD R7, R7, R8, RZ ;  /* 0x0000000807077224 */ /* 0x000fc800078e02ff */
[----:B------:R-:W-:-:S06]  /*0160*/  IMAD.HI.U32 R5, R5, R7, R4 ;  /* 0x0000000705057227 */ /* 0x000fcc00078e0004 */
[----:B------:R-:W-:-:S04]  /*0170*/  IMAD.HI.U32 R5, R5, R6, RZ ;  /* 0x0000000605057227 */ /* 0x000fc800078e00ff */
[----:B------:R-:W-:-:S04]  /*0180*/  IMAD.MOV R5, RZ, RZ, -R5 ;  /* 0x000000ffff057224 */ /* 0x000fc800078e0a05 */
[C---:B------:R-:W-:Y:S02]  /*0190*/  IMAD R3, R8.reuse, R5, R6 ;  /* 0x0000000508037224 */ /* 0x040fe400078e0206 */
[----:B------:R-:W1:Y:S03]  /*01a0*/  LDC.64 R6, c[0x0][0x388] ;  /* 0x0000e200ff067b82 */ /* 0x000e660000000a00 */
[----:B------:R-:W-:-:S05]  /*01b0*/  ISETP.GT.U32.AND P0, PT, R8, R3, PT ;  /* 0x000000030800720c */ /* 0x000fca0003f04070 */
[----:B------:R-:W0:Y:S08]  /*01c0*/  LDC.64 R4, c[0x0][0x390] ;  /* 0x0000e400ff047b82 */ /* 0x000e300000000a00 */
[----:B------:R-:W-:Y:S01]  /*01d0*/  @!P0 IMAD.IADD R3, R3, 0x1, -R8 ;  /* 0x0000000103038824 */ /* 0x000fe200078e0a08 */
[----:B------:R-:W-:-:S04]  /*01e0*/  ISETP.NE.AND P0, PT, R2, RZ, PT ;  /* 0x000000ff0200720c */ /* 0x000fc80003f05270 */
[----:B------:R-:W-:Y:S01]  /*01f0*/  ISETP.GT.U32.AND P1, PT, R8, R3, PT ;  /* 0x000000030800720c */ /* 0x000fe20003f24070 */
[----:B0-----:R-:W4:-:S12]  /*0200*/  LDG.E.64.CONSTANT R4, desc[UR4][R4.64] ;  /* 0x0000000404047981 */ /* 0x001f18000c1e9b00 */
[----:B------:R-:W-:-:S04]  /*0210*/  @!P1 IMAD.IADD R3, R3, 0x1, -R8 ;  /* 0x0000000103039824 */ /* 0x000fc800078e0a08 */
[----:B------:R-:W-:Y:S01]  /*0220*/  @!P2 IMAD.MOV R3, RZ, RZ, -R3 ;  /* 0x000000ffff03a224 */ /* 0x000fe200078e0a03 */
[----:B------:R-:W-:-:S05]  /*0230*/  @!P0 LOP3.LUT R3, RZ, R2, RZ, 0x33, !PT ;  /* 0x00000002ff038212 */ /* 0x000fca00078e33ff */
[----:B-1----:R-:W-:Y:S02]  /*0240*/  IMAD.WIDE R2, R3, 0x8, R6 ;  /* 0x0000000803027825 */ /* 0x002fe400078e0206 */
[----:B------:R-:W0:Y:S04]  /*0250*/  LDC.64 R6, c[0x0][0x380] ;  /* 0x0000e000ff067b82 */ /* 0x000e280000000a00 */
[----:B------:R-:W4:Y:S01]  /*0260*/  LDG.E.64.CONSTANT R2, desc[UR4][R2.64] ;  /* 0x0000000402027981 */ /* 0x000f22000c1e9b00 */
[----:B0-----:R-:W-:-:S06]  /*0270*/  IMAD.WIDE R6, R0, 0x8, R6 ;  /* 0x0000000800067825 */ /* 0x001fcc00078e0206 */
[----:B------:R-:W5:Y:S01]  /*0280*/  LDG.E.64.CONSTANT R6, desc[UR4][R6.64] ;  /* 0x0000000406067981 */ /* 0x000f62000c1e9b00 */
[----:B--2---:R-:W-:Y:S01]  /*0290*/  DADD R10, -RZ, -UR6 ;  /* 0x80000006ff0a7e29 */ /* 0x004fe20008000100 */
[----:B------:R-:W-:Y:S01]  /*02a0*/  BSSY.RECONVERGENT B0, `(.L_x_0) ;  /* 0x0000018000007945 */ /* 0x000fe20003800200 */
[----:B----4-:R-:W-:-:S08]  /*02b0*/  DADD R8, R2, -R4 ;  /* 0x0000000002087229 */ /* 0x010fd00000000804 */
[C---:B------:R-:W-:Y:S02]  /*02c0*/  DSETP.GE.AND P0, PT, R8.reuse, RZ, PT ;  /* 0x000000ff0800722a */ /* 0x040fe40003f06000 */
[----:B------:R-:W-:-:S04]  /*02d0*/  DSETP.GEU.AND P1, PT, |R8|, UR6, PT ;  /* 0x0000000608007e2a */ /* 0x000fc8000bf2e200 */
[----:B---3--:R-:W-:-:S04]  /*02e0*/  FSEL R5, R11, UR9, !P0 ;  /* 0x000000090b057c08 */ /* 0x008fc8000c000000 */
[----:B------:R-:W-:-:S04]  /*02f0*/  FSEL R5, R5, R9, !P1 ;  /* 0x0000000905057208 */ /* 0x000fc80004800000 */
[----:B------:R-:W0:Y:S01]  /*0300*/  MUFU.RCP64H R3, R5 ;  /* 0x0000000500037308 */ /* 0x000e220000001800 */
[----:B------:R-:W-:Y:S01]  /*0310*/  FSEL R11, R10, UR8, !P0 ;  /* 0x000000080a0b7c08 */ /* 0x000fe2000c000000 */
[----:B------:R-:W-:-:S03]  /*0320*/  IMAD.MOV.U32 R2, RZ, RZ, 0x1 ;  /* 0x00000001ff027424 */ /* 0x000fc600078e00ff */
[----:B------:R-:W-:-:S06]  /*0330*/  FSEL R4, R11, R8, !P1 ;  /* 0x000000080b047208 */ /* 0x000fcc0004800000 */
[----:B0-----:R-:W-:-:S08]  /*0340*/  DFMA R8, -R4, R2, 1 ;  /* 0x3ff000000408742b */ /* 0x001fd00000000102 */
[----:B------:R-:W-:-:S08]  /*0350*/  DFMA R8, R8, R8, R8 ;  /* 0x000000080808722b */ /* 0x000fd00000000008 */
[----:B------:R-:W-:-:S08]  /*0360*/  DFMA R8, R2, R8, R2 ;  /* 0x000000080208722b */ /* 0x000fd00000000002 */
[----:B------:R-:W-:-:S08]  /*0370*/  DFMA R2, -R4, R8, 1 ;  /* 0x3ff000000402742b */ /* 0x000fd00000000108 */
[----:B------:R-:W-:-:S08]  /*0380*/  DFMA R2, R8, R2, R8 ;  /* 0x000000020802722b */ /* 0x000fd00000000008 */
[----:B-----5:R-:W-:-:S08]  /*0390*/  DMUL R8, R6, R2 ;  /* 0x0000000206087228 */ /* 0x020fd00000000000 */
[----:B------:R-:W-:-:S08]  /*03a0*/  DFMA R10, -R4, R8, R6 ;  /* 0x00000008040a722b */ /* 0x000fd00000000106 */
[----:B------:R-:W-:Y:S01]  /*03b0*/  DFMA R2, R2, R10, R8 ;  /* 0x0000000a0202722b */ /* 0x000fe20000000008 */
[----:B------:R-:W-:-:S09]  /*03c0*/  FSETP.GEU.AND P1, PT, |R7|, 6.5827683646048100446e-37, PT ;  /* 0x036000000700780b */ /* 0x000fd20003f2e200 */
[----:B------:R-:W-:-:S05]  /*03d0*/  FFMA R8, RZ, R5, R3 ;  /* 0x00000005ff087223 */ /* 0x000fca0000000003 */
[----:B------:R-:W-:-:S13]  /*03e0*/  FSETP.GT.AND P0, PT, |R8|, 1.469367938527859385e-39, PT ;  /* 0x001000000800780b */ /* 0x000fda0003f04200 */
[----:B------:R-:W-:Y:S05]  /*03f0*/  @P0 BRA P1, `(.L_x_1) ;  /* 0x0000000000080947 */ /* 0x000fea0000800000 */
[----:B------:R-:W-:-:S07]  /*0400*/  MOV R10, 0x420 ;  /* 0x00000420000a7802 */ /* 0x000fce0000000f00 */
[----:B------:R-:W-:Y:S05]  /*0410*/  CALL.REL.NOINC `($__internal_0_$__cuda_sm20_div_rn_f64_full) ;  /* 0x0000000000147944 */ /* 0x000fea0003c00000 */
.L_x_1:
[----:B------:R-:W-:Y:S05]  /*0420*/  BSYNC.RECONVERGENT B0 ;  /* 0x0000000000007941 */ /* 0x000fea0003800200 */
.L_x_0:
[----:B------:R-:W0:Y:S02]  /*0430*/  LDC.64 R4, c[0x0][0x3a8] ;  /* 0x0000ea00ff047b82 */ /* 0x000e240000000a00 */
[----:B0-----:R-:W-:-:S05]  /*0440*/  IMAD.WIDE R4, R0, 0x8, R4 ;  /* 0x0000000800047825 */ /* 0x001fca00078e0204 */
[----:B------:R-:W-:Y:S01]  /*0450*/  STG.E.64 desc[UR4][R4.64], R2 ;  /* 0x0000000204007986 */ /* 0x000fe2000c101b04 */
[----:B------:R-:W-:Y:S05]  /*0460*/  EXIT ;  /* 0x000000000000794d */ /* 0x000fea0003800000 */
        .weak           $__internal_0_$__cuda_sm20_div_rn_f64_full
        .type           $__internal_0_$__cuda_sm20_div_rn_f64_full,@function
        .size           $__internal_0_$__cuda_sm20_div_rn_f64_full,(.L_x_9 - $__internal_0_$__cuda_sm20_div_rn_f64_full)
$__internal_0_$__cuda_sm20_div_rn_f64_full:
[C---:B------:R-:W-:Y:S01]  /*0470*/  FSETP.GEU.AND P0, PT, |R5|.reuse, 1.469367938527859385e-39, PT ;  /* 0x001000000500780b */ /* 0x040fe20003f0e200 */
[----:B------:R-:W-:Y:S01]  /*0480*/  IMAD.MOV.U32 R16, RZ, RZ, 0x1 ;  /* 0x00000001ff107424 */ /* 0x000fe200078e00ff */
[----:B------:R-:W-:Y:S01]  /*0490*/  LOP3.LUT R2, R5, 0x800fffff, RZ, 0xc0, !PT ;  /* 0x800fffff05027812 */ /* 0x000fe200078ec0ff */
[----:B------:R-:W-:Y:S01]  /*04a0*/  BSSY.RECONVERGENT B1, `(.L_x_2) ;  /* 0x0000055000017945 */ /* 0x000fe20003800200 */
[C---:B------:R-:W-:Y:S02]  /*04b0*/  FSETP.GEU.AND P2, PT, |R7|.reuse, 1.469367938527859385e-39, PT ;  /* 0x001000000700780b */ /* 0x040fe40003f4e200 */
[----:B------:R-:W-:Y:S01]  /*04c0*/  LOP3.LUT R3, R2, 0x3ff00000, RZ, 0xfc, !PT ;  /* 0x3ff0000002037812 */ /* 0x000fe200078efcff */
[----:B------:R-:W-:Y:S01]  /*04d0*/  IMAD.MOV.U32 R2, RZ, RZ, R4 ;  /* 0x000000ffff027224 */ /* 0x000fe200078e0004 */
[----:B------:R-:W-:Y:S02]  /*04e0*/  LOP3.LUT R11, R7, 0x7ff00000, RZ, 0xc0, !PT ;  /* 0x7ff00000070b7812 */ /* 0x000fe400078ec0ff */
[----:B------:R-:W-:-:S03]  /*04f0*/  LOP3.LUT R14, R5, 0x7ff00000, RZ, 0xc0, !PT ;  /* 0x7ff00000050e7812 */ /* 0x000fc600078ec0ff */
[----:B------:R-:W-:Y:S01]  /*0500*/  @!P0 DMUL R2, R4, 8.98846567431157953865e+307 ;  /* 0x7fe0000004028828 */ /* 0x000fe20000000000 */
[----:B------:R-:W-:-:S03]  /*0510*/  ISETP.GE.U32.AND P1, PT, R11, R14, PT ;  /* 0x0000000e0b00720c */ /* 0x000fc60003f26070 */
[----:B------:R-:W-:Y:S01]  /*0520*/  @!P2 LOP3.LUT R12, R5, 0x7ff00000, RZ, 0xc0, !PT ;  /* 0x7ff00000050ca812 */ /* 0x000fe200078ec0ff */
[----:B------:R-:W-:Y:S01]  /*0530*/  @!P2 IMAD.MOV.U32 R18, RZ, RZ, RZ ;  /* 0x000000ffff12a224 */ /* 0x000fe200078e00ff */
[----:B------:R-:W0:Y:S02]  /*0540*/  MUFU.RCP64H R17, R3 ;  /* 0x0000000300117308 */ /* 0x000e240000001800 */
[----:B------:R-:W-:Y:S01]  /*0550*/  @!P2 ISETP.GE.U32.AND P3, PT, R11, R12, PT ;  /* 0x0000000c0b00a20c */ /* 0x000fe20003f66070 */
[----:B------:R-:W-:-:S05]  /*0560*/  IMAD.MOV.U32 R12, RZ, RZ, 0x1ca00000 ;  /* 0x1ca00000ff0c7424 */ /* 0x000fca00078e00ff */
[----:B------:R-:W-:-:S04]  /*0570*/  @!P2 SEL R13, R12, 0x63400000, !P3 ;  /* 0x634000000c0da807 */ /* 0x000fc80005800000 */
[----:B------:R-:W-:-:S04]  /*0580*/  @!P2 LOP3.LUT R13, R13, 0x80000000, R7, 0xf8, !PT ;  /* 0x800000000d0da812 */ /* 0x000fc800078ef807 */
[----:B------:R-:W-:Y:S01]  /*0590*/  @!P2 LOP3.LUT R19, R13, 0x100000, RZ, 0xfc, !PT ;  /* 0x001000000d13a812 */ /* 0x000fe200078efcff */
[----:B0-----:R-:W-:-:S08]  /*05a0*/  DFMA R8, R16, -R2, 1 ;  /* 0x3ff000001008742b */ /* 0x001fd00000000802 */
[----:B------:R-:W-:-:S08]  /*05b0*/  DFMA R8, R8, R8, R8 ;  /* 0x000000080808722b */ /* 0x000fd00000000008 */
[----:B------:R-:W-:Y:S01]  /*05c0*/  DFMA R16, R16, R8, R16 ;  /* 0x000000081010722b */ /* 0x000fe20000000010 */
[----:B------:R-:W-:Y:S01]  /*05d0*/  SEL R9, R12, 0x63400000, !P1 ;  /* 0x634000000c097807 */ /* 0x000fe20004800000 */
[----:B------:R-:W-:-:S03]  /*05e0*/  IMAD.MOV.U32 R8, RZ, RZ, R6 ;  /* 0x000000ffff087224 */ /* 0x000fc600078e0006 */
[----:B------:R-:W-:-:S03]  /*05f0*/  LOP3.LUT R9, R9, 0x800fffff, R7, 0xf8, !PT ;  /* 0x800fffff09097812 */ /* 0x000fc600078ef807 */
[----:B------:R-:W-:-:S03]  /*0600*/  DFMA R20, R16, -R2, 1 ;  /* 0x3ff000001014742b */ /* 0x000fc60000000802 */
[----:B------:R-:W-:-:S05]  /*0610*/  @!P2 DFMA R8, R8, 2, -R18 ;  /* 0x400000000808a82b */ /* 0x000fca0000000812 */
[----:B------:R-:W-:Y:S01]  /*0620*/  DFMA R16, R16, R20, R16 ;  /* 0x000000141010722b */ /* 0x000fe20000000010 */
[----:B------:R-:W-:Y:S02]  /*0630*/  IMAD.MOV.U32 R21, RZ, RZ, R11 ;  /* 0x000000ffff157224 */ /* 0x000fe400078e000b */
[----:B------:R-:W-:Y:S01]  /*0640*/  IMAD.MOV.U32 R20, RZ, RZ, R14 ;  /* 0x000000ffff147224 */ /* 0x000fe200078e000e */
[----:B------:R-:W-:Y:S02]  /*0650*/  @!P0 LOP3.LUT R20, R3, 0x7ff00000, RZ, 0xc0, !PT ;  /* 0x7ff0000003148812 */ /* 0x000fe400078ec0ff */
[----:B------:R-:W-:Y:S02]  /*0660*/  @!P2 LOP3.LUT R21, R9, 0x7ff00000, RZ, 0xc0, !PT ;  /* 0x7ff000000915a812 */ /* 0x000fe400078ec0ff */
[----:B------:R-:W-:Y:S01]  /*0670*/  DMUL R18, R16, R8 ;  /* 0x0000000810127228 */ /* 0x000fe20000000000 */
[----:B------:R-:W-:Y:S02]  /*0680*/  VIADD R22, R20, 0xffffffff ;  /* 0xffffffff14167836 */ /* 0x000fe40000000000 */
[----:B------:R-:W-:-:S05]  /*0690*/  VIADD R13, R21, 0xffffffff ;  /* 0xffffffff150d7836 */ /* 0x000fca0000000000 */
[----:B------:R-:W-:Y:S01]  /*06a0*/  DFMA R14, R18, -R2, R8 ;  /* 0x80000002120e722b */ /* 0x000fe20000000008 */
[----:B------:R-:W-:-:S04]  /*06b0*/  ISETP.GT.U32.AND P0, PT, R13, 0x7feffffe, PT ;  /* 0x7feffffe0d00780c */ /* 0x000fc80003f04070 */
[----:B------:R-:W-:-:S03]  /*06c0*/  ISETP.GT.U32.OR P0, PT, R22, 0x7feffffe, P0 ;  /* 0x7feffffe1600780c */ /* 0x000fc60000704470 */
[----:B------:R-:W-:-:S10]  /*06d0*/  DFMA R14, R16, R14, R18 ;  /* 0x0000000e100e722b */ /* 0x000fd40000000012 */
[----:B------:R-:W-:Y:S05]  /*06e0*/  @P0 BRA `(.L_x_3) ;  /* 0x00000000006c0947 */ /* 0x000fea0003800000 */
[----:B------:R-:W-:-:S04]  /*06f0*/  LOP3.LUT R16, R5, 0x7ff00000, RZ, 0xc0, !PT ;  /* 0x7ff0000005107812 */ /* 0x000fc800078ec0ff */
[CC--:B------:R-:W-:Y:S02]  /*0700*/  VIADDMNMX R6, R11.reuse, -R16.reuse, 0xb9600000, !PT ;  /* 0xb96000000b067446 */ /* 0x0c0fe40007800910 */
[----:B------:R-:W-:Y:S02]  /*0710*/  ISETP.GE.U32.AND P0, PT, R11, R16, PT ;  /* 0x000000100b00720c */ /* 0x000fe40003f06070 */
[----:B------:R-:W-:Y:S02]  /*0720*/  VIMNMX R6, PT, PT, R6, 0x46a00000, PT ;  /* 0x46a0000006067848 */ /* 0x000fe40003fe0100 */
[----:B------:R-:W-:-:S05]  /*0730*/  SEL R11, R12, 0x63400000, !P0 ;  /* 0x634000000c0b7807 */ /* 0x000fca0004000000 */
[----:B------:R-:W-:Y:S02]  /*0740*/  IMAD.IADD R11, R6, 0x1, -R11 ;  /* 0x00000001060b7824 */ /* 0x000fe400078e0a0b */
[----:B------:R-:W-:Y:S02]  /*0750*/  IMAD.MOV.U32 R6, RZ, RZ, RZ ;  /* 0x000000ffff067224 */ /* 0x000fe400078e00ff */
[----:B------:R-:W-:-:S06]  /*0760*/  VIADD R7, R11, 0x7fe00000 ;  /* 0x7fe000000b077836 */ /* 0x000fcc0000000000 */
[----:B------:R-:W-:-:S10]  /*0770*/  DMUL R12, R14, R6 ;  /* 0x000000060e0c7228 */ /* 0x000fd40000000000 */
[----:B------:R-:W-:-:S13]  /*0780*/  FSETP.GTU.AND P0, PT, |R13|, 1.469367938527859385e-39, PT ;  /* 0x001000000d00780b */ /* 0x000fda0003f0c200 */
[----:B------:R-:W-:Y:S05]  /*0790*/  @P0 BRA `(.L_x_4) ;  /* 0x0000000000940947 */ /* 0x000fea0003800000 */
[----:B------:R-:W-:Y:S01]  /*07a0*/  DFMA R2, R14, -R2, R8 ;  /* 0x800000020e02722b */ /* 0x000fe20000000008 */
[----:B------:R-:W-:-:S09]  /*07b0*/  IMAD.MOV.U32 R6, RZ, RZ, RZ ;  /* 0x000000ffff067224 */ /* 0x000fd200078e00ff */
[C---:B------:R-:W-:Y:S02]  /*07c0*/  FSETP.NEU.AND P0, PT, R3.reuse, RZ, PT ;  /* 0x000000ff0300720b */ /* 0x040fe40003f0d000 */
[----:B------:R-:W-:-:S04]  /*07d0*/  LOP3.LUT R5, R3, 0x80000000, R5, 0x48, !PT ;  /* 0x8000000003057812 */ /* 0x000fc800078e4805 */
[----:B------:R-:W-:-:S07]  /*07e0*/  LOP3.LUT R7, R5, R7, RZ, 0xfc, !PT ;  /* 0x0000000705077212 */ /* 0x000fce00078efcff */
[----:B------:R-:W-:Y:S05]  /*07f0*/  @!P0 BRA `(.L_x_4) ;  /* 0x00000000007c8947 */ /* 0x000fea0003800000 */
[----:B------:R-:W-:Y:S01]  /*0800*/  IMAD.MOV R3, RZ, RZ, -R11 ;  /* 0x000000ffff037224 */ /* 0x000fe200078e0a0b */
[----:B------:R-:W-:Y:S01]  /*0810*/  DMUL.RP R6, R14, R6 ;  /* 0x000000060e067228 */ /* 0x000fe20000008000 */
[----:B------:R-:W-:-:S06]  /*0820*/  IMAD.MOV.U32 R2, RZ, RZ, RZ ;  /* 0x000000ffff027224 */ /* 0x000fcc00078e00ff */
[----:B------:R-:W-:-:S03]  /*0830*/  DFMA R2, R12, -R2, R14 ;  /* 0x800000020c02722b */ /* 0x000fc6000000000e */
[----:B------:R-:W-:-:S03]  /*0840*/  LOP3.LUT R5, R7, R5, RZ, 0x3c, !PT ;  /* 0x0000000507057212 */ /* 0x000fc600078e3cff */
[----:B------:R-:W-:-:S04]  /*0850*/  IADD3 R2, PT, PT, -R11, -0x43300000, RZ ;  /* 0xbcd000000b027810 */ /* 0x000fc80007ffe1ff */
[----:B------:R-:W-:-:S04]  /*0860*/  FSETP.NEU.AND P0, PT, |R3|, R2, PT ;  /* 0x000000020300720b */ /* 0x000fc80003f0d200 */
[----:B------:R-:W-:Y:S02]  /*0870*/  FSEL R12, R6, R12, !P0 ;  /* 0x0000000c060c7208 */ /* 0x000fe40004000000 */
[----:B------:R-:W-:Y:S01]  /*0880*/  FSEL R13, R5, R13, !P0 ;  /* 0x0000000d050d7208 */ /* 0x000fe20004000000 */
[----:B------:R-:W-:Y:S06]  /*0890*/  BRA `(.L_x_4) ;  /* 0x0000000000547947 */ /* 0x000fec0003800000 */
.L_x_3:
[----:B------:R-:W-:-:S14]  /*08a0*/  DSETP.NAN.AND P0, PT, R6, R6, PT ;  /* 0x000000060600722a */ /* 0x000fdc0003f08000 */
[----:B------:R-:W-:Y:S05]  /*08b0*/  @P0 BRA `(.L_x_5) ;  /* 0x0000000000440947 */ /* 0x000fea0003800000 */
[----:B------:R-:W-:-:S14]  /*08c0*/  DSETP.NAN.AND P0, PT, R4, R4, PT ;  /* 0x000000040400722a */ /* 0x000fdc0003f08000 */
[----:B------:R-:W-:Y:S05]  /*08d0*/  @P0 BRA `(.L_x_6) ;  /* 0x0000000000300947 */ /* 0x000fea0003800000 */
[----:B------:R-:W-:Y:S01]  /*08e0*/  ISETP.NE.AND P0, PT, R21, R20, PT ;  /* 0x000000141500720c */ /* 0x000fe20003f05270 */
[----:B------:R-:W-:Y:S02]  /*08f0*/  IMAD.MOV.U32 R12, RZ, RZ, 0x0 ;  /* 0x00000000ff0c7424 */ /* 0x000fe400078e00ff */
[----:B------:R-:W-:-:S10]  /*0900*/  IMAD.MOV.U32 R13, RZ, RZ, -0x80000 ;  /* 0xfff80000ff0d7424 */ /* 0x000fd400078e00ff */
[----:B------:R-:W-:Y:S05]  /*0910*/  @!P0 BRA `(.L_x_4) ;  /* 0x0000000000348947 */ /* 0x000fea0003800000 */
[----:B------:R-:W-:Y:S02]  /*0920*/  ISETP.NE.AND P0, PT, R21, 0x7ff00000, PT ;  /* 0x7ff000001500780c */ /* 0x000fe40003f05270 */
[----:B------:R-:W-:Y:S02]  /*0930*/  LOP3.LUT R13, R7, 0x80000000, R5, 0x48, !PT ;  /* 0x80000000070d7812 */ /* 0x000fe400078e4805 */
[----:B------:R-:W-:-:S13]  /*0940*/  ISETP.EQ.OR P0, PT, R20, RZ, !P0 ;  /* 0x000000ff1400720c */ /* 0x000fda0004702670 */
[----:B------:R-:W-:Y:S01]  /*0950*/  @P0 LOP3.LUT R2, R13, 0x7ff00000, RZ, 0xfc, !PT ;  /* 0x7ff000000d020812 */ /* 0x000fe200078efcff */
[----:B------:R-:W-:Y:S02]  /*0960*/  @!P0 IMAD.MOV.U32 R12, RZ, RZ, RZ ;  /* 0x000000ffff0c8224 */ /* 0x000fe400078e00ff */
[----:B------:R-:W-:Y:S02]  /*0970*/  @P0 IMAD.MOV.U32 R12, RZ, RZ, RZ ;  /* 0x000000ffff0c0224 */ /* 0x000fe400078e00ff */
[----:B------:R-:W-:Y:S01]  /*0980*/  @P0 IMAD.MOV.U32 R13, RZ, RZ, R2 ;  /* 0x000000ffff0d0224 */ /* 0x000fe200078e0002 */
[----:B------:R-:W-:Y:S06]  /*0990*/  BRA `(.L_x_4) ;  /* 0x0000000000147947 */ /* 0x000fec0003800000 */
.L_x_6:
[----:B------:R-:W-:Y:S01]  /*09a0*/  LOP3.LUT R13, R5, 0x80000, RZ, 0xfc, !PT ;  /* 0x00080000050d7812 */ /* 0x000fe200078efcff */
[----:B------:R-:W-:Y:S01]  /*09b0*/  IMAD.MOV.U32 R12, RZ, RZ, R4 ;  /* 0x000000ffff0c7224 */ /* 0x000fe200078e0004 */
[----:B------:R-:W-:Y:S06]  /*09c0*/  BRA `(.L_x_4) ;  /* 0x0000000000087947 */ /* 0x000fec0003800000 */
.L_x_5:
[----:B------:R-:W-:Y:S01]  /*09d0*/  LOP3.LUT R13, R7, 0x80000, RZ, 0xfc, !PT ;  /* 0x00080000070d7812 */ /* 0x000fe200078efcff */
[----:B------:R-:W-:-:S07]  /*09e0*/  IMAD.MOV.U32 R12, RZ, RZ, R6 ;  /* 0x000000ffff0c7224 */ /* 0x000fce00078e0006 */
.L_x_4:
[----:B------:R-:W-:Y:S05]  /*09f0*/  BSYNC.RECONVERGENT B1 ;  /* 0x0000000000017941 */ /* 0x000fea0003800200 */
.L_x_2:
[----:B------:R-:W-:Y:S02]  /*0a00*/  IMAD.MOV.U32 R11, RZ, RZ, 0x0 ;  /* 0x00000000ff0b7424 */ /* 0x000fe400078e00ff */
[----:B------:R-:W-:Y:S02]  /*0a10*/  IMAD.MOV.U32 R2, RZ, RZ, R12 ;  /* 0x000000ffff027224 */ /* 0x000fe400078e000c */
[----:B------:R-:W-:Y:S01]  /*0a20*/  IMAD.MOV.U32 R3, RZ, RZ, R13 ;  /* 0x000000ffff037224 */ /* 0x000fe200078e000d */
[----:B------:R-:W-:Y:S06]  /*0a30*/  RET.REL.NODEC R10 `(_ZN36_GLOBAL__N__ba4fbb34_4_k_cu_b8fc1ede14precond_kernelEPKdS1_S1_iidPd) ;  /* 0xfffffff40a707950 */ /* 0x000fec0003c3ffff */
.L_x_7:
[----:B------:R-:W-:-:S00]  /*0a40*/  BRA `(.L_x_7) ;  /* 0xfffffffc00fc7947 */ /* 0x000fc0000383ffff */
[----:B------:R-:W-:-:S00]  /*0a50*/  NOP ;  /* 0x0000000000007918 */ /* 0x000fc00000000000 */
        /* <DEDUP_REMOVED lines=10> */
.L_x_9:


//--------------------- .text._ZN36_GLOBAL__N__ba4fbb34_4_k_cu_b8fc1ede15residual_kernelEPKdS1_S1_iiPd --------------------------
	.section	.text._ZN36_GLOBAL__N__ba4fbb34_4_k_cu_b8fc1ede15residual_kernelEPKdS1_S1_iiPd,"ax",@progbits
	.align	128
.text._ZN36_GLOBAL__N__ba4fbb34_4_k_cu_b8fc1ede15residual_kernelEPKdS1_S1_iiPd:
        .type           _ZN36_GLOBAL__N__ba4fbb34_4_k_cu_b8fc1ede15residual_kernelEPKdS1_S1_iiPd,@function
        .size           _ZN36_GLOBAL__N__ba4fbb34_4_k_cu_b8fc1ede15residual_kernelEPKdS1_S1_iiPd,(.L_x_11 - _ZN36_GLOBAL__N__ba4fbb34_4_k_cu_b8fc1ede15residual_kernelEPKdS1_S1_iiPd)
        .other          _ZN36_GLOBAL__N__ba4fbb34_4_k_cu_b8fc1ede15residual_kernelEPKdS1_S1_iiPd,@"STO_CUDA_ENTRY STV_DEFAULT"
_ZN36_GLOBAL__N__ba4fbb34_4_k_cu_b8fc1ede15residual_kernelEPKdS1_S1_iiPd:
        /* <DEDUP_REMOVED lines=10> */
[----:B------:R-:W0:Y:S01]  /*00a0*/  LDC.64 R10, c[0x0][0x390] ;  /* 0x0000e400ff0a7b82 */ /* 0x000e220000000a00 */
[----:B------:R-:W-:Y:S01]  /*00b0*/  IABS R8, R3 ;  /* 0x0000000300087213 */ /* 0x000fe20000000000 */
[----:B------:R-:W1:Y:S01]  /*00c0*/  LDCU.64 UR4, c[0x0][0x358] ;  /* 0x00006b00ff0477ac */ /* 0x000e620008000a00 */
[----:B------:R-:W2:Y:S05]  /*00d0*/  I2F.RP R0, R5 ;  /* 0x0000000500007306 */ /* 0x000eaa0000209400 */
[----:B------:R-:W3:Y:S03]  /*00e0*/  LDC.64 R12, c[0x0][0x3a0] ;  /* 0x0000e800ff0c7b82 */ /* 0x000ee60000000a00 */
[----:B--2---:R-:W2:Y:S02]  /*00f0*/  MUFU.RCP R0, R0 ;  /* 0x0000000000007308 */ /* 0x004ea40000001000 */
[----:B--2---:R-:W-:-:S06]  /*0100*/  IADD3 R6, PT, PT, R0, 0xffffffe, RZ ;  /* 0x0ffffffe00067810 */ /* 0x004fcc0007ffe0ff */
[----:B------:R2:W4:Y:S02]  /*0110*/  F2I.FTZ.U32.TRUNC.NTZ R7, R6 ;  /* 0x0000000600077305 */ /* 0x000524000021f000 */
[----:B--2---:R-:W-:Y:S02]  /*0120*/  HFMA2 R6, -RZ, RZ, 0, 0 ;  /* 0x00000000ff067431 */ /* 0x004fe400000001ff */
[----:B----4-:R-:W-:-:S04]  /*0130*/  IMAD.MOV R2, RZ, RZ, -R7 ;  /* 0x000000ffff027224 */ /* 0x010fc800078e0a07 */
[----:B------:R-:W-:-:S04]  /*0140*/  IMAD R9, R2, R5, RZ ;  /* 0x0000000502097224 */ /* 0x000fc800078e02ff */
[----:B------:R-:W-:-:S06]  /*0150*/  IMAD.HI.U32 R7, R7, R9, R6 ;  /* 0x0000000907077227 */ /* 0x000fcc00078e0006 */
[----:B------:R-:W-:Y:S02]  /*0160*/  IMAD.HI.U32 R2, R7, R8, RZ ;  /* 0x0000000807027227 */ /* 0x000fe400078e00ff */
[----:B------:R-:W2:Y:S02]  /*0170*/  LDC.64 R6, c[0x0][0x380] ;  /* 0x0000e000ff067b82 */ /* 0x000ea40000000a00 */
[----:B------:R-:W-:-:S04]  /*0180*/  IMAD.MOV R0, RZ, RZ, -R2 ;  /* 0x000000ffff007224 */ /* 0x000fc800078e0a02 */
[C---:B------:R-:W-:Y:S02]  /*0190*/  IMAD R0, R5.reuse, R0, R8 ;  /* 0x0000000005007224 */ /* 0x040fe400078e0208 */
[----:B------:R-:W4:Y:S03]  /*01a0*/  LDC.64 R8, c[0x0][0x388] ;  /* 0x0000e200ff087b82 */ /* 0x000f260000000a00 */
[----:B------:R-:W-:-:S13]  /*01b0*/  ISETP.GT.U32.AND P2, PT, R5, R0, PT ;  /* 0x000000000500720c */ /* 0x000fda0003f44070 */
[-C--:B------:R-:W-:Y:S01]  /*01c0*/  @!P2 IADD3 R0, PT, PT, R0, -R5.reuse, RZ ;  /* 0x800000050000a210 */ /* 0x080fe20007ffe0ff */
[----:B------:R-:W-:Y:S01]  /*01d0*/  @!P2 VIADD R2, R2, 0x1 ;  /* 0x000000010202a836 */ /* 0x000fe20000000000 */
[----:B------:R-:W-:Y:S02]  /*01e0*/  ISETP.NE.AND P2, PT, R4, RZ, PT ;  /* 0x000000ff0400720c */ /* 0x000fe40003f45270 */
[----:B------:R-:W-:Y:S02]  /*01f0*/  ISETP.GE.U32.AND P0, PT, R0, R5, PT ;  /* 0x000000050000720c */ /* 0x000fe40003f06070 */
[C---:B------:R-:W-:Y:S01]  /*0200*/  LOP3.LUT R0, R3.reuse, R4, RZ, 0x3c, !PT ;  /* 0x0000000403007212 */ /* 0x040fe200078e3cff */
[----:B----4-:R-:W-:-:S03]  /*0210*/  IMAD.WIDE R8, R3, 0x8, R8 ;  /* 0x0000000803087825 */ /* 0x010fc600078e0208 */
[----:B------:R-:W-:-:S03]  /*0220*/  ISETP.GE.AND P1, PT, R0, RZ, PT ;  /* 0x000000ff0000720c */ /* 0x000fc60003f26270 */
[----:B-1----:R-:W4:Y:S04]  /*0230*/  LDG.E.64.CONSTANT R8, desc[UR4][R8.64] ;  /* 0x0000000408087981 */ /* 0x002f28000c1e9b00 */
[----:B------:R-:W-:-:S06]  /*0240*/  @P0 IADD3 R2, PT, PT, R2, 0x1, RZ ;  /* 0x0000000102020810 */ /* 0x000fcc0007ffe0ff */
[----:B------:R-:W-:Y:S02]  /*0250*/  @!P1 IADD3 R2, PT, PT, -R2, RZ, RZ ;  /* 0x000000ff02029210 */ /* 0x000fe40007ffe1ff */
[----:B------:R-:W-:Y:S01]  /*0260*/  @!P2 LOP3.LUT R2, RZ, R4, RZ, 0x33, !PT ;  /* 0x00000004ff02a212 */ /* 0x000fe200078e33ff */
[----:B--2---:R-:W-:-:S04]  /*0270*/  IMAD.WIDE R4, R3, 0x8, R6 ;  /* 0x0000000803047825 */ /* 0x004fc800078e0206 */
[----:B0-----:R-:W-:Y:S02]  /*0280*/  IMAD.WIDE R6, R2, 0x8, R10 ;  /* 0x0000000802067825 */ /* 0x001fe400078e020a */
[----:B------:R-:W4:Y:S04]  /*0290*/  LDG.E.64.CONSTANT R4, desc[UR4][R4.64] ;  /* 0x0000000404047981 */ /* 0x000f28000c1e9b00 */
[----:B------:R-:W4:Y:S01]  /*02a0*/  LDG.E.64.CONSTANT R6, desc[UR4][R6.64] ;  /* 0x0000000406067981 */ /* 0x000f22000c1e9b00 */
[----:B---3--:R-:W-:Y:S01]  /*02b0*/  IMAD.WIDE R2, R3, 0x8, R12 ;  /* 0x0000000803027825 */ /* 0x008fe200078e020c */
[----:B----4-:R-:W-:-:S07]  /*02c0*/  DFMA R10, -R6, R8, R4 ;  /* 0x00000008060a722b */ /* 0x010fce0000000104 */
[----:B------:R-:W-:Y:S01]  /*02d0*/  STG.E.64 desc[UR4][R2.64], R10 ;  /* 0x0000000a02007986 */ /* 0x000fe2000c101b04 */
[----:B------:R-:W-:Y:S05]  /*02e0*/  EXIT ;  /* 0x000000000000794d */ /* 0x000fea0003800000 */
.L_x_8:
        /* <DEDUP_REMOVED lines=9> */
.L_x_11:


//--------------------- .nv.shared.reserved.0     --------------------------
	.section	.nv.shared.reserved.0,"aw",@nobits
	.weak		__nv_reservedSMEM_offset_0_alias
	.size		__nv_reservedSMEM_offset_0_alias, 0, 64
	.other		__nv_reservedSMEM_offset_0_alias,@"STO_CUDA_RESERVED_SHARED STV_DEFAULT"
__nv_reservedSMEM_offset_0_alias:
	.zero		0
	.zero		64


//--------------------- .nv.constant0._ZN36_GLOBAL__N__ba4fbb34_4_k_cu_b8fc1ede14precond_kernelEPKdS1_S1_iidPd --------------------------
	.section	.nv.constant0._ZN36_GLOBAL__N__ba4fbb34_4_k_cu_b8fc1ede14precond_kernelEPKdS1_S1_iidPd,"a",@progbits
	.sectionflags	@""
	.align	4
.nv.constant0._ZN36_GLOBAL__N__ba4fbb34_4_k_cu_b8fc1ede14precond_kernelEPKdS1_S1_iidPd:
	.zero		944


//--------------------- .nv.constant0._ZN36_GLOBAL__N__ba4fbb34_4_k_cu_b8fc1ede15residual_kernelEPKdS1_S1_iiPd --------------------------
	.section	.nv.constant0._ZN36_GLOBAL__N__ba4fbb34_4_k_cu_b8fc1ede15residual_kernelEPKdS1_S1_iiPd,"a",@progbits
	.sectionflags	@""
	.align	4
.nv.constant0._ZN36_GLOBAL__N__ba4fbb34_4_k_cu_b8fc1ede15residual_kernelEPKdS1_S1_iiPd:
	.zero		936


//--------------------- SYMBOLS --------------------------

	.type		.nv.reservedSmem.offset0,@object
	.size		.nv.reservedSmem.offset0,0x4
